//
// Generated by NVIDIA NVVM Compiler
//
// Compiler Build ID: CL-36424714
// Cuda compilation tools, release 13.0, V13.0.88
// Based on NVVM 20.0.0
//

.version 9.0
.target sm_100
.address_size 64

	// .globl	_Z15MatrixMul_naivePKfS0_Pfiii

.visible .entry _Z15MatrixMul_naivePKfS0_Pfiii(
	.param .u64 .ptr .align 1 _Z15MatrixMul_naivePKfS0_Pfiii_param_0,
	.param .u64 .ptr .align 1 _Z15MatrixMul_naivePKfS0_Pfiii_param_1,
	.param .u64 .ptr .align 1 _Z15MatrixMul_naivePKfS0_Pfiii_param_2,
	.param .u32 _Z15MatrixMul_naivePKfS0_Pfiii_param_3,
	.param .u32 _Z15MatrixMul_naivePKfS0_Pfiii_param_4,
	.param .u32 _Z15MatrixMul_naivePKfS0_Pfiii_param_5
)
{
	.reg .pred 	%p<10>;
	.reg .b32 	%r<40>;
	.reg .b32 	%f<68>;
	.reg .b64 	%rd<53>;

	ld.param.u64 	%rd7, [_Z15MatrixMul_naivePKfS0_Pfiii_param_0];
	ld.param.u64 	%rd8, [_Z15MatrixMul_naivePKfS0_Pfiii_param_1];
	ld.param.u64 	%rd6, [_Z15MatrixMul_naivePKfS0_Pfiii_param_2];
	ld.param.u32 	%r18, [_Z15MatrixMul_naivePKfS0_Pfiii_param_4];
	ld.param.u32 	%r19, [_Z15MatrixMul_naivePKfS0_Pfiii_param_5];
	cvta.to.global.u64 	%rd1, %rd8;
	cvta.to.global.u64 	%rd2, %rd7;
	mov.u32 	%r20, %ntid.y;
	mov.u32 	%r21, %ctaid.y;
	mov.u32 	%r22, %tid.y;
	mad.lo.s32 	%r1, %r20, %r21, %r22;
	mov.u32 	%r23, %ntid.x;
	mov.u32 	%r24, %ctaid.x;
	mov.u32 	%r25, %tid.x;
	mad.lo.s32 	%r2, %r23, %r24, %r25;
	setp.lt.s32 	%p1, %r18, 1;
	mov.f32 	%f67, 0f00000000;
	@%p1 bra 	$L__BB0_12;
	mul.lo.s32 	%r3, %r18, %r1;
	and.b32  	%r4, %r18, 7;
	setp.lt.u32 	%p2, %r18, 8;
	mov.f32 	%f67, 0f00000000;
	mov.b32 	%r38, 0;
	@%p2 bra 	$L__BB0_4;
	and.b32  	%r38, %r18, 2147483640;
	neg.s32 	%r36, %r38;
	shl.b32 	%r7, %r19, 3;
	mul.wide.u32 	%rd9, %r3, 4;
	add.s64 	%rd10, %rd9, %rd2;
	add.s64 	%rd52, %rd10, 16;
	mov.f32 	%f67, 0f00000000;
	mul.wide.s32 	%rd13, %r19, 4;
	mov.u32 	%r35, %r2;
$L__BB0_3:
	.pragma "nounroll";
	ld.global.f32 	%f17, [%rd52+-16];
	mul.wide.s32 	%rd11, %r35, 4;
	add.s64 	%rd12, %rd1, %rd11;
	ld.global.f32 	%f18, [%rd12];
	fma.rn.f32 	%f19, %f17, %f18, %f67;
	ld.global.f32 	%f20, [%rd52+-12];
	add.s64 	%rd14, %rd12, %rd13;
	ld.global.f32 	%f21, [%rd14];
	fma.rn.f32 	%f22, %f20, %f21, %f19;
	ld.global.f32 	%f23, [%rd52+-8];
	add.s64 	%rd15, %rd14, %rd13;
	ld.global.f32 	%f24, [%rd15];
	fma.rn.f32 	%f25, %f23, %f24, %f22;
	ld.global.f32 	%f26, [%rd52+-4];
	add.s64 	%rd16, %rd15, %rd13;
	ld.global.f32 	%f27, [%rd16];
	fma.rn.f32 	%f28, %f26, %f27, %f25;
	ld.global.f32 	%f29, [%rd52];
	add.s64 	%rd17, %rd16, %rd13;
	ld.global.f32 	%f30, [%rd17];
	fma.rn.f32 	%f31, %f29, %f30, %f28;
	ld.global.f32 	%f32, [%rd52+4];
	add.s64 	%rd18, %rd17, %rd13;
	ld.global.f32 	%f33, [%rd18];
	fma.rn.f32 	%f34, %f32, %f33, %f31;
	ld.global.f32 	%f35, [%rd52+8];
	add.s64 	%rd19, %rd18, %rd13;
	ld.global.f32 	%f36, [%rd19];
	fma.rn.f32 	%f37, %f35, %f36, %f34;
	ld.global.f32 	%f38, [%rd52+12];
	add.s64 	%rd20, %rd19, %rd13;
	ld.global.f32 	%f39, [%rd20];
	fma.rn.f32 	%f67, %f38, %f39, %f37;
	add.s32 	%r36, %r36, 8;
	add.s32 	%r35, %r35, %r7;
	add.s64 	%rd52, %rd52, 32;
	setp.ne.s32 	%p3, %r36, 0;
	@%p3 bra 	$L__BB0_3;
$L__BB0_4:
	setp.eq.s32 	%p4, %r4, 0;
	@%p4 bra 	$L__BB0_12;
	and.b32  	%r13, %r18, 3;
	setp.lt.u32 	%p5, %r4, 4;
	@%p5 bra 	$L__BB0_7;
	add.s32 	%r27, %r38, %r3;
	mul.wide.u32 	%rd21, %r27, 4;
	add.s64 	%rd22, %rd2, %rd21;
	ld.global.f32 	%f41, [%rd22];
	mad.lo.s32 	%r28, %r38, %r19, %r2;
	mul.wide.s32 	%rd23, %r28, 4;
	add.s64 	%rd24, %rd1, %rd23;
	ld.global.f32 	%f42, [%rd24];
	fma.rn.f32 	%f43, %f41, %f42, %f67;
	cvt.u64.u32 	%rd25, %r3;
	cvt.u64.u32 	%rd26, %r38;
	add.s64 	%rd27, %rd26, %rd25;
	shl.b64 	%rd28, %rd27, 2;
	add.s64 	%rd29, %rd2, %rd28;
	ld.global.f32 	%f44, [%rd29+4];
	mul.wide.s32 	%rd30, %r19, 4;
	add.s64 	%rd31, %rd24, %rd30;
	ld.global.f32 	%f45, [%rd31];
	fma.rn.f32 	%f46, %f44, %f45, %f43;
	ld.global.f32 	%f47, [%rd29+8];
	add.s64 	%rd32, %rd31, %rd30;
	ld.global.f32 	%f48, [%rd32];
	fma.rn.f32 	%f49, %f47, %f48, %f46;
	ld.global.f32 	%f50, [%rd29+12];
	add.s64 	%rd33, %rd32, %rd30;
	ld.global.f32 	%f51, [%rd33];
	fma.rn.f32 	%f67, %f50, %f51, %f49;
	add.s32 	%r38, %r38, 4;
$L__BB0_7:
	setp.eq.s32 	%p6, %r13, 0;
	@%p6 bra 	$L__BB0_12;
	setp.eq.s32 	%p7, %r13, 1;
	@%p7 bra 	$L__BB0_10;
	add.s32 	%r29, %r38, %r3;
	mul.wide.u32 	%rd34, %r29, 4;
	add.s64 	%rd35, %rd2, %rd34;
	ld.global.f32 	%f53, [%rd35];
	mad.lo.s32 	%r30, %r38, %r19, %r2;
	mul.wide.s32 	%rd36, %r30, 4;
	add.s64 	%rd37, %rd1, %rd36;
	ld.global.f32 	%f54, [%rd37];
	fma.rn.f32 	%f55, %f53, %f54, %f67;
	cvt.u64.u32 	%rd38, %r3;
	cvt.u64.u32 	%rd39, %r38;
	add.s64 	%rd40, %rd39, %rd38;
	shl.b64 	%rd41, %rd40, 2;
	add.s64 	%rd42, %rd2, %rd41;
	ld.global.f32 	%f56, [%rd42+4];
	mul.wide.s32 	%rd43, %r19, 4;
	add.s64 	%rd44, %rd37, %rd43;
	ld.global.f32 	%f57, [%rd44];
	fma.rn.f32 	%f67, %f56, %f57, %f55;
	add.s32 	%r38, %r38, 2;
$L__BB0_10:
	and.b32  	%r31, %r18, 1;
	setp.eq.b32 	%p8, %r31, 1;
	not.pred 	%p9, %p8;
	@%p9 bra 	$L__BB0_12;
	add.s32 	%r32, %r38, %r3;
	mul.wide.u32 	%rd45, %r32, 4;
	add.s64 	%rd46, %rd2, %rd45;
	ld.global.f32 	%f58, [%rd46];
	mad.lo.s32 	%r33, %r38, %r19, %r2;
	mul.wide.s32 	%rd47, %r33, 4;
	add.s64 	%rd48, %rd1, %rd47;
	ld.global.f32 	%f59, [%rd48];
	fma.rn.f32 	%f67, %f58, %f59, %f67;
$L__BB0_12:
	cvta.to.global.u64 	%rd49, %rd6;
	mad.lo.s32 	%r34, %r19, %r1, %r2;
	mul.wide.s32 	%rd50, %r34, 4;
	add.s64 	%rd51, %rd49, %rd50;
	st.global.f32 	[%rd51], %f67;
	ret;

}


// ===== COMPILED SASS (sm_100) =====

	.target	sm_100

	.elftype	@"ET_EXEC"


//--------------------- .note.nv.tkinfo           --------------------------
	.section	.note.nv.tkinfo,"",@"SHT_NOTE"
	.sectionflags	@"SHF_NOTE_NV_TKINFO"
	.tkinfo
        /*0018*/ 	.word	0x00000002
        /*0030*/ 	.string	""
        /*0030*/ 	.string	"ptxas"
        /*0030*/ 	.string	"Cuda compilation tools, release 13.0, V13.0.88"
        /*0030*/ 	.string	"Build cuda_13.0.r13.0/compiler.36424714_0"
        /*0030*/ 	.string	"-arch sm_100 -m 64 "



//--------------------- .note.nv.cuinfo           --------------------------
	.section	.note.nv.cuinfo,"",@"SHT_NOTE"
	.sectionflags	@"SHF_NOTE_NV_CUINFO"
        /*0018*/ 	.short	0x0002
        /*001a*/ 	.short	0x0064
        /*001c*/ 	.short	0x0082
	.zero		2


//--------------------- .nv.info                  --------------------------
	.section	.nv.info,"",@"SHT_CUDA_INFO"
	.align	4


	//----- nvinfo : EIATTR_REGCOUNT
	.align		4
        /*0000*/ 	.byte	0x04, 0x2f
        /*0002*/ 	.short	(.L_1 - .L_0)
	.align		4
.L_0:
        /*0004*/ 	.word	index@(_Z15MatrixMul_naivePKfS0_Pfiii)
        /*0008*/ 	.word	0x00000020


	//----- nvinfo : EIATTR_FRAME_SIZE
	.align		4
.L_1:
        /*000c*/ 	.byte	0x04, 0x11
        /*000e*/ 	.short	(.L_3 - .L_2)
	.align		4
.L_2:
        /*0010*/ 	.word	index@(_Z15MatrixMul_naivePKfS0_Pfiii)
        /*0014*/ 	.word	0x00000000


	//----- nvinfo : EIATTR_MIN_STACK_SIZE
	.align		4
.L_3:
        /*0018*/ 	.byte	0x04, 0x12
        /*001a*/ 	.short	(.L_5 - .L_4)
	.align		4
.L_4:
        /*001c*/ 	.word	index@(_Z15MatrixMul_naivePKfS0_Pfiii)
        /*0020*/ 	.word	0x00000000
.L_5:


//--------------------- .nv.compat                --------------------------
	.section	.nv.compat,"",@"SHT_CUDA_COMPAT_INFO"
	.align	4
        /*0000*/ 	.byte	0x02, 0x09, 0x00, 0x00, 0x02, 0x02, 0x01, 0x00, 0x02, 0x05, 0x05, 0x00, 0x03, 0x07, 0x01, 0x01
        /*0010*/ 	.byte	0x02, 0x03, 0x00, 0x00, 0x02, 0x06, 0x01, 0x00, 0x04, 0x0b, 0x08, 0x00, 0x09, 0x00, 0x00, 0x00
        /*0020*/ 	.byte	0x00, 0x00, 0x00, 0x00


//--------------------- .nv.info._Z15MatrixMul_naivePKfS0_Pfiii --------------------------
	.section	.nv.info._Z15MatrixMul_naivePKfS0_Pfiii,"",@"SHT_CUDA_INFO"
	.sectionflags	@""
	.align	4


	//----- nvinfo : EIATTR_CUDA_API_VERSION
	.align		4
        /*0000*/ 	.byte	0x04, 0x37
        /*0002*/ 	.short	(.L_7 - .L_6)
.L_6:
        /*0004*/ 	.word	0x00000082


	//----- nvinfo : EIATTR_KPARAM_INFO
	.align		4
.L_7:
        /*0008*/ 	.byte	0x04, 0x17
        /*000a*/ 	.short	(.L_9 - .L_8)
.L_8:
        /*000c*/ 	.word	0x00000000
        /*0010*/ 	.short	0x0005
        /*0012*/ 	.short	0x0020
        /*0014*/ 	.byte	0x00, 0xf0, 0x11, 0x00


	//----- nvinfo : EIATTR_KPARAM_INFO
	.align		4
.L_9:
        /*0018*/ 	.byte	0x04, 0x17
        /*001a*/ 	.short	(.L_11 - .L_10)
.L_10:
        /*001c*/ 	.word	0x00000000
        /*0020*/ 	.short	0x0004
        /*0022*/ 	.short	0x001c
        /*0024*/ 	.byte	0x00, 0xf0, 0x11, 0x00


	//----- nvinfo : EIATTR_KPARAM_INFO
	.align		4
.L_11:
        /*0028*/ 	.byte	0x04, 0x17
        /*002a*/ 	.short	(.L_13 - .L_12)
.L_12:
        /*002c*/ 	.word	0x00000000
        /*0030*/ 	.short	0x0003
        /*0032*/ 	.short	0x0018
        /*0034*/ 	.byte	0x00, 0xf0, 0x11, 0x00


	//----- nvinfo : EIATTR_KPARAM_INFO
	.align		4
.L_13:
        /*0038*/ 	.byte	0x04, 0x17
        /*003a*/ 	.short	(.L_15 - .L_14)
.L_14:
        /*003c*/ 	.word	0x00000000
        /*0040*/ 	.short	0x0002
        /*0042*/ 	.short	0x0010
        /*0044*/ 	.byte	0x00, 0xf5, 0x21, 0x00


	//----- nvinfo : EIATTR_KPARAM_INFO
	.align		4
.L_15:
        /*0048*/ 	.byte	0x04, 0x17
        /*004a*/ 	.short	(.L_17 - .L_16)
.L_16:
        /*004c*/ 	.word	0x00000000
        /*0050*/ 	.short	0x0001
        /*0052*/ 	.short	0x0008
        /*0054*/ 	.byte	0x00, 0xf5, 0x21, 0x00


	//----- nvinfo : EIATTR_KPARAM_INFO
	.align		4
.L_17:
        /*0058*/ 	.byte	0x04, 0x17
        /*005a*/ 	.short	(.L_19 - .L_18)
.L_18:
        /*005c*/ 	.word	0x00000000
        /*0060*/ 	.short	0x0000
        /*0062*/ 	.short	0x0000
        /*0064*/ 	.byte	0x00, 0xf5, 0x21, 0x00


	//----- nvinfo : EIATTR_SPARSE_MMA_MASK
	.align		4
.L_19:
        /*0068*/ 	.byte	0x03, 0x50
        /*006a*/ 	.short	0x0000


	//----- nvinfo : EIATTR_MAXREG_COUNT
	.align		4
        /*006c*/ 	.byte	0x03, 0x1b
        /*006e*/ 	.short	0x00ff


	//----- nvinfo : EIATTR_MERCURY_ISA_VERSION
	.align		4
        /*0070*/ 	.byte	0x03, 0x5f
        /*0072*/ 	.short	0x0101


	//----- nvinfo : EIATTR_VRC_CTA_INIT_COUNT
	.align		4
        /*0074*/ 	.byte	0x02, 0x4a
	.zero		1
	.zero		1


	//----- nvinfo : EIATTR_EXIT_INSTR_OFFSETS
	.align		4
        /*0078*/ 	.byte	0x04, 0x1c
        /*007a*/ 	.short	(.L_21 - .L_20)


	//   ....[0]....
.L_20:
        /*007c*/ 	.word	0x000008f0


	//----- nvinfo : EIATTR_CBANK_PARAM_SIZE
	.align		4
.L_21:
        /*0080*/ 	.byte	0x03, 0x19
        /*0082*/ 	.short	0x0024


	//----- nvinfo : EIATTR_PARAM_CBANK
	.align		4
        /*0084*/ 	.byte	0x04, 0x0a
        /*0086*/ 	.short	(.L_23 - .L_22)
	.align		4
.L_22:
        /*0088*/ 	.word	index@(.nv.constant0._Z15MatrixMul_naivePKfS0_Pfiii)
        /*008c*/ 	.short	0x0380
        /*008e*/ 	.short	0x0024


	//----- nvinfo : EIATTR_SW_WAR
	.align		4
.L_23:
        /*0090*/ 	.byte	0x04, 0x36
        /*0092*/ 	.short	(.L_25 - .L_24)
.L_24:
        /*0094*/ 	.word	0x00000008
.L_25:


//--------------------- .nv.callgraph             --------------------------
	.section	.nv.callgraph,"",@"SHT_CUDA_CALLGRAPH"
	.align	4
	.sectionentsize	8
	.align		4
        /*0000*/ 	.word	0x00000000
	.align		4
        /*0004*/ 	.word	0xffffffff
	.align		4
        /*0008*/ 	.word	0x00000000
	.align		4
        /*000c*/ 	.word	0xfffffffe
	.align		4
        /*0010*/ 	.word	0x00000000
	.align		4
        /*0014*/ 	.word	0xfffffffd
	.align		4
        /*0018*/ 	.word	0x00000000
	.align		4
        /*001c*/ 	.word	0xfffffffc


//--------------------- .text._Z15MatrixMul_naivePKfS0_Pfiii --------------------------
	.section	.text._Z15MatrixMul_naivePKfS0_Pfiii,"ax",@progbits
	.align	128
        .global         _Z15MatrixMul_naivePKfS0_Pfiii
        .type           _Z15MatrixMul_naivePKfS0_Pfiii,@function
        .size           _Z15MatrixMul_naivePKfS0_Pfiii,(.L_x_5 - _Z15MatrixMul_naivePKfS0_Pfiii)
        .other          _Z15MatrixMul_naivePKfS0_Pfiii,@"STO_CUDA_ENTRY STV_DEFAULT"
_Z15MatrixMul_naivePKfS0_Pfiii:
.text._Z15MatrixMul_naivePKfS0_Pfiii:
[----:B------:R-:W-:Y:S08]  /*0000*/  LDC R1, c[0x0][0x37c] ;  /* 0x0000df00ff017b82 */ /* 0x000ff00000000800 */
[----:B------:R-:W0:Y:S01]  /*0010*/  LDC R0, c[0x0][0x39c] ;  /* 0x0000e700ff007b82 */ /* 0x000e220000000800 */
[----:B------:R-:W1:Y:S01]  /*0020*/  S2R R17, SR_CTAID.Y ;  /* 0x0000000000117919 */ /* 0x000e620000002600 */
[----:B------:R-:W1:Y:S01]  /*0030*/  LDCU UR6, c[0x0][0x364] ;  /* 0x00006c80ff0677ac */ /* 0x000e620008000800 */
[----:B------:R-:W-:Y:S01]  /*0040*/  HFMA2 R29, -RZ, RZ, 0, 0 ;  /* 0x00000000ff1d7431 */ /* 0x000fe200000001ff */
[----:B------:R-:W1:Y:S01]  /*0050*/  S2R R2, SR_TID.Y ;  /* 0x0000000000027919 */ /* 0x000e620000002200 */
[----:B------:R-:W2:Y:S01]  /*0060*/  LDCU UR7, c[0x0][0x360] ;  /* 0x00006c00ff0777ac */ /* 0x000ea20008000800 */
[----:B------:R-:W2:Y:S01]  /*0070*/  S2R R16, SR_CTAID.X ;  /* 0x0000000000107919 */ /* 0x000ea20000002500 */
[----:B------:R-:W3:Y:S01]  /*0080*/  LDCU.64 UR4, c[0x0][0x358] ;  /* 0x00006b00ff0477ac */ /* 0x000ee20008000a00 */
[----:B------:R-:W2:Y:S01]  /*0090*/  S2R R3, SR_TID.X ;  /* 0x0000000000037919 */ /* 0x000ea20000002100 */
[----:B0-----:R-:W-:Y:S01]  /*00a0*/  ISETP.GE.AND P0, PT, R0, 0x1, PT ;  /* 0x000000010000780c */ /* 0x001fe20003f06270 */
[----:B-1----:R-:W-:-:S02]  /*00b0*/  IMAD R17, R17, UR6, R2 ;  /* 0x0000000611117c24 */ /* 0x002fc4000f8e0202 */
[----:B--2---:R-:W-:-:S10]  /*00c0*/  IMAD R16, R16, UR7, R3 ;  /* 0x0000000710107c24 */ /* 0x004fd4000f8e0203 */
[----:B---3--:R-:W-:Y:S05]  /*00d0*/  @!P0 BRA `(.L_x_0) ;  /* 0x0000000400f08947 */ /* 0x008fea0003800000 */
[C---:B------:R-:W-:Y:S01]  /*00e0*/  ISETP.GE.U32.AND P1, PT, R0.reuse, 0x8, PT ;  /* 0x000000080000780c */ /* 0x040fe20003f26070 */
[----:B------:R-:W-:Y:S01]  /*00f0*/  IMAD R19, R17, R0, RZ ;  /* 0x0000000011137224 */ /* 0x000fe200078e02ff */
[----:B------:R-:W-:Y:S02]  /*0100*/  LOP3.LUT R24, R0, 0x7, RZ, 0xc0, !PT ;  /* 0x0000000700187812 */ /* 0x000fe400078ec0ff */
[----:B------:R-:W-:Y:S02]  /*0110*/  MOV R29, RZ ;  /* 0x000000ff001d7202 */ /* 0x000fe40000000f00 */
[----:B------:R-:W-:Y:S02]  /*0120*/  ISETP.NE.AND P0, PT, R24, RZ, PT ;  /* 0x000000ff1800720c */ /* 0x000fe40003f05270 */
[----:B------:R-:W-:-:S05]  /*0130*/  MOV R20, RZ ;  /* 0x000000ff00147202 */ /* 0x000fca0000000f00 */
[----:B------:R-:W-:Y:S06]  /*0140*/  @!P1 BRA `(.L_x_1) ;  /* 0x0000000000c89947 */ /* 0x000fec0003800000 */
[----:B------:R-:W0:Y:S01]  /*0150*/  LDC.64 R2, c[0x0][0x380] ;  /* 0x0000e000ff027b82 */ /* 0x000e220000000a00 */
[----:B------:R-:W-:Y:S02]  /*0160*/  LOP3.LUT R20, R0, 0x7ffffff8, RZ, 0xc0, !PT ;  /* 0x7ffffff800147812 */ /* 0x000fe400078ec0ff */
[----:B------:R-:W-:Y:S02]  /*0170*/  MOV R29, RZ ;  /* 0x000000ff001d7202 */ /* 0x000fe40000000f00 */
[----:B------:R-:W-:Y:S02]  /*0180*/  MOV R21, R16 ;  /* 0x0000001000157202 */ /* 0x000fe40000000f00 */
[----:B------:R-:W-:Y:S01]  /*0190*/  IADD3 R18, PT, PT, -R20, RZ, RZ ;  /* 0x000000ff14127210 */ /* 0x000fe20007ffe1ff */
[----:B0-----:R-:W-:-:S03]  /*01a0*/  IMAD.WIDE.U32 R2, R19, 0x4, R2 ;  /* 0x0000000413027825 */ /* 0x001fc600078e0002 */
[----:B------:R-:W-:-:S04]  /*01b0*/  IADD3 R5, P1, PT, R2, 0x10, RZ ;  /* 0x0000001002057810 */ /* 0x000fc80007f3e0ff */
[----:B------:R-:W-:-:S09]  /*01c0*/  IADD3.X R4, PT, PT, RZ, R3, RZ, P1, !PT ;  /* 0x00000003ff047210 */ /* 0x000fd20000ffe4ff */
.L_x_2:
[----:B------:R-:W0:Y:S01]  /*01d0*/  LDC.64 R14, c[0x0][0x388] ;  /* 0x0000e200ff0e7b82 */ /* 0x000e220000000a00 */
[----:B------:R-:W-:Y:S02]  /*01e0*/  MOV R2, R5 ;  /* 0x0000000500027202 */ /* 0x000fe40000000f00 */
[----:B------:R-:W-:-:S05]  /*01f0*/  MOV R3, R4 ;  /* 0x0000000400037202 */ /* 0x000fca0000000f00 */
[----:B------:R-:W2:Y:S01]  /*0200*/  LDG.E R12, desc[UR4][R2.64+-0x10] ;  /* 0xfffff004020c7981 */ /* 0x000ea2000c1e1900 */
[----:B------:R-:W1:Y:S03]  /*0210*/  LDC R23, c[0x0][0x3a0] ;  /* 0x0000e800ff177b82 */ /* 0x000e660000000800 */
[----:B------:R-:W3:Y:S04]  /*0220*/  LDG.E R22, desc[UR4][R2.64+-0xc] ;  /* 0xfffff40402167981 */ /* 0x000ee8000c1e1900 */
[----:B------:R-:W4:Y:S04]  /*0230*/  LDG.E R27, desc[UR4][R2.64+-0x8] ;  /* 0xfffff804021b7981 */ /* 0x000f28000c1e1900 */
[----:B------:R-:W5:Y:S01]  /*0240*/  LDG.E R26, desc[UR4][R2.64+-0x4] ;  /* 0xfffffc04021a7981 */ /* 0x000f62000c1e1900 */
[----:B0-----:R-:W-:-:S05]  /*0250*/  IMAD.WIDE R14, R21, 0x4, R14 ;  /* 0x00000004150e7825 */ /* 0x001fca00078e020e */
[----:B------:R1:W2:Y:S02]  /*0260*/  LDG.E R13, desc[UR4][R14.64] ;  /* 0x000000040e0d7981 */ /* 0x0002a4000c1e1900 */
[----:B-1----:R-:W-:-:S05]  /*0270*/  IMAD.WIDE R14, R23, 0x4, R14 ;  /* 0x00000004170e7825 */ /* 0x002fca00078e020e */
[----:B------:R0:W3:Y:S01]  /*0280*/  LDG.E R25, desc[UR4][R14.64] ;  /* 0x000000040e197981 */ /* 0x0000e2000c1e1900 */
[----:B------:R-:W-:-:S04]  /*0290*/  IMAD.WIDE R10, R23, 0x4, R14 ;  /* 0x00000004170a7825 */ /* 0x000fc800078e020e */
[C---:B------:R-:W-:Y:S02]  /*02a0*/  IMAD.WIDE R8, R23.reuse, 0x4, R10 ;  /* 0x0000000417087825 */ /* 0x040fe400078e020a */
[----:B------:R-:W4:Y:S02]  /*02b0*/  LDG.E R10, desc[UR4][R10.64] ;  /* 0x000000040a0a7981 */ /* 0x000f24000c1e1900 */
[C---:B------:R-:W-:Y:S02]  /*02c0*/  IMAD.WIDE R4, R23.reuse, 0x4, R8 ;  /* 0x0000000417047825 */ /* 0x040fe400078e0208 */
[----:B------:R-:W5:Y:S02]  /*02d0*/  LDG.E R9, desc[UR4][R8.64] ;  /* 0x0000000408097981 */ /* 0x000f64000c1e1900 */
[C---:B------:R-:W-:Y:S02]  /*02e0*/  IMAD.WIDE R6, R23.reuse, 0x4, R4 ;  /* 0x0000000417067825 */ /* 0x040fe400078e0204 */
[----:B------:R-:W5:Y:S04]  /*02f0*/  LDG.E R11, desc[UR4][R2.64+0x4] ;  /* 0x00000404020b7981 */ /* 0x000f68000c1e1900 */
[----:B------:R-:W5:Y:S04]  /*0300*/  LDG.E R4, desc[UR4][R4.64] ;  /* 0x0000000404047981 */ /* 0x000f68000c1e1900 */
[----:B------:R-:W5:Y:S04]  /*0310*/  LDG.E R8, desc[UR4][R2.64+0xc] ;  /* 0x00000c0402087981 */ /* 0x000f68000c1e1900 */
[----:B------:R-:W5:Y:S01]  /*0320*/  LDG.E R5, desc[UR4][R2.64] ;  /* 0x0000000402057981 */ /* 0x000f62000c1e1900 */
[----:B--2---:R-:W-:Y:S01]  /*0330*/  FFMA R29, R12, R13, R29 ;  /* 0x0000000d0c1d7223 */ /* 0x004fe2000000001d */
[----:B------:R-:W-:-:S02]  /*0340*/  IMAD.WIDE R12, R23, 0x4, R6 ;  /* 0x00000004170c7825 */ /* 0x000fc400078e0206 */
[----:B------:R-:W2:Y:S02]  /*0350*/  LDG.E R6, desc[UR4][R6.64] ;  /* 0x0000000406067981 */ /* 0x000ea4000c1e1900 */
[----:B0-----:R-:W-:Y:S02]  /*0360*/  IMAD.WIDE R14, R23, 0x4, R12 ;  /* 0x00000004170e7825 */ /* 0x001fe400078e020c */
[----:B------:R-:W2:Y:S04]  /*0370*/  LDG.E R28, desc[UR4][R12.64] ;  /* 0x000000040c1c7981 */ /* 0x000ea8000c1e1900 */
[----:B------:R-:W2:Y:S04]  /*0380*/  LDG.E R7, desc[UR4][R2.64+0x8] ;  /* 0x0000080402077981 */ /* 0x000ea8000c1e1900 */
[----:B------:R-:W2:Y:S01]  /*0390*/  LDG.E R15, desc[UR4][R14.64] ;  /* 0x000000040e0f7981 */ /* 0x000ea2000c1e1900 */
[----:B---3--:R-:W-:Y:S01]  /*03a0*/  FFMA R22, R22, R25, R29 ;  /* 0x0000001916167223 */ /* 0x008fe2000000001d */
[----:B------:R-:W-:-:S03]  /*03b0*/  IADD3 R18, PT, PT, R18, 0x8, RZ ;  /* 0x0000000812127810 */ /* 0x000fc60007ffe0ff */
[----:B----4-:R-:W-:Y:S01]  /*03c0*/  FFMA R27, R27, R10, R22 ;  /* 0x0000000a1b1b7223 */ /* 0x010fe20000000016 */
[----:B------:R-:W-:-:S03]  /*03d0*/  ISETP.NE.AND P1, PT, R18, RZ, PT ;  /* 0x000000ff1200720c */ /* 0x000fc60003f25270 */
[----:B-----5:R-:W-:Y:S01]  /*03e0*/  FFMA R26, R26, R9, R27 ;  /* 0x000000091a1a7223 */ /* 0x020fe2000000001b */
[----:B------:R-:W-:-:S03]  /*03f0*/  LEA R21, R23, R21, 0x3 ;  /* 0x0000001517157211 */ /* 0x000fc600078e18ff */
[----:B------:R-:W-:Y:S01]  /*0400*/  FFMA R4, R5, R4, R26 ;  /* 0x0000000405047223 */ /* 0x000fe2000000001a */
[----:B------:R-:W-:-:S03]  /*0410*/  IADD3 R5, P2, PT, R2, 0x20, RZ ;  /* 0x0000002002057810 */ /* 0x000fc60007f5e0ff */
[----:B--2---:R-:W-:-:S04]  /*0420*/  FFMA R4, R11, R6, R4 ;  /* 0x000000060b047223 */ /* 0x004fc80000000004 */
[----:B------:R-:W-:Y:S01]  /*0430*/  FFMA R7, R7, R28, R4 ;  /* 0x0000001c07077223 */ /* 0x000fe20000000004 */
[----:B------:R-:W-:-:S03]  /*0440*/  IADD3.X R4, PT, PT, RZ, R3, RZ, P2, !PT ;  /* 0x00000003ff047210 */ /* 0x000fc600017fe4ff */
[----:B------:R-:W-:Y:S01]  /*0450*/  FFMA R29, R8, R15, R7 ;  /* 0x0000000f081d7223 */ /* 0x000fe20000000007 */
[----:B------:R-:W-:Y:S06]  /*0460*/  @P1 BRA `(.L_x_2) ;  /* 0xfffffffc00581947 */ /* 0x000fec000383ffff */
.L_x_1:
[----:B------:R-:W-:Y:S05]  /*0470*/  @!P0 BRA `(.L_x_0) ;  /* 0x0000000400088947 */ /* 0x000fea0003800000 */
[----:B------:R-:W-:Y:S02]  /*0480*/  ISETP.GE.U32.AND P1, PT, R24, 0x4, PT ;  /* 0x000000041800780c */ /* 0x000fe40003f26070 */
[----:B------:R-:W-:-:S04]  /*0490*/  LOP3.LUT R14, R0, 0x3, RZ, 0xc0, !PT ;  /* 0x00000003000e7812 */ /* 0x000fc800078ec0ff */
[----:B------:R-:W-:-:S07]  /*04a0*/  ISETP.NE.AND P0, PT, R14, RZ, PT ;  /* 0x000000ff0e00720c */ /* 0x000fce0003f05270 */
[----:B------:R-:W-:Y:S06]  /*04b0*/  @!P1 BRA `(.L_x_3) ;  /* 0x0000000000709947 */ /* 0x000fec0003800000 */
[----:B------:R-:W0:Y:S01]  /*04c0*/  LDC R11, c[0x0][0x3a0] ;  /* 0x0000e800ff0b7b82 */ /* 0x000e220000000800 */
[----:B------:R-:W1:Y:S01]  /*04d0*/  LDCU.64 UR6, c[0x0][0x380] ;  /* 0x00007000ff0677ac */ /* 0x000e620008000a00 */
[CC--:B------:R-:W-:Y:S02]  /*04e0*/  IADD3 R3, PT, PT, R19.reuse, R20.reuse, RZ ;  /* 0x0000001413037210 */ /* 0x0c0fe40007ffe0ff */
[----:B------:R-:W-:-:S04]  /*04f0*/  IADD3 R8, P1, PT, R19, R20, RZ ;  /* 0x0000001413087210 */ /* 0x000fc80007f3e0ff */
[----:B------:R-:W2:Y:S08]  /*0500*/  LDC.64 R4, c[0x0][0x388] ;  /* 0x0000e200ff047b82 */ /* 0x000eb00000000a00 */
[----:B------:R-:W3:Y:S01]  /*0510*/  LDC.64 R12, c[0x0][0x380] ;  /* 0x0000e000ff0c7b82 */ /* 0x000ee20000000a00 */
[----:B0-----:R-:W-:-:S04]  /*0520*/  IMAD R7, R20, R11, R16 ;  /* 0x0000000b14077224 */ /* 0x001fc800078e0210 */
[----:B--2---:R-:W-:-:S04]  /*0530*/  IMAD.WIDE R4, R7, 0x4, R4 ;  /* 0x0000000407047825 */ /* 0x004fc800078e0204 */
[----:B------:R-:W-:Y:S02]  /*0540*/  IMAD.WIDE R6, R11, 0x4, R4 ;  /* 0x000000040b067825 */ /* 0x000fe400078e0204 */
[----:B------:R-:W2:Y:S02]  /*0550*/  LDG.E R4, desc[UR4][R4.64] ;  /* 0x0000000404047981 */ /* 0x000ea4000c1e1900 */
[----:B---3--:R-:W-:Y:S01]  /*0560*/  IMAD.WIDE.U32 R12, R3, 0x4, R12 ;  /* 0x00000004030c7825 */ /* 0x008fe200078e000c */
[----:B------:R-:W-:Y:S02]  /*0570*/  IADD3.X R3, PT, PT, RZ, RZ, RZ, P1, !PT ;  /* 0x000000ffff037210 */ /* 0x000fe40000ffe4ff */
[----:B-1----:R-:W-:-:S03]  /*0580*/  LEA R2, P1, R8, UR6, 0x2 ;  /* 0x0000000608027c11 */ /* 0x002fc6000f8210ff */
[----:B------:R-:W2:Y:S01]  /*0590*/  LDG.E R12, desc[UR4][R12.64] ;  /* 0x000000040c0c7981 */ /* 0x000ea2000c1e1900 */
[----:B------:R-:W-:Y:S01]  /*05a0*/  LEA.HI.X R3, R8, UR7, R3, 0x2, P1 ;  /* 0x0000000708037c11 */ /* 0x000fe200088f1403 */
[C---:B------:R-:W-:Y:S02]  /*05b0*/  IMAD.WIDE R8, R11.reuse, 0x4, R6 ;  /* 0x000000040b087825 */ /* 0x040fe400078e0206 */
[----:B------:R-:W3:Y:S04]  /*05c0*/  LDG.E R6, desc[UR4][R6.64] ;  /* 0x0000000406067981 */ /* 0x000ee8000c1e1900 */
[----:B------:R-:W3:Y:S01]  /*05d0*/  LDG.E R18, desc[UR4][R2.64+0x4] ;  /* 0x0000040402127981 */ /* 0x000ee2000c1e1900 */
[----:B------:R-:W-:-:S03]  /*05e0*/  IMAD.WIDE R10, R11, 0x4, R8 ;  /* 0x000000040b0a7825 */ /* 0x000fc600078e0208 */
[----:B------:R-:W4:Y:S04]  /*05f0*/  LDG.E R21, desc[UR4][R8.64] ;  /* 0x0000000408157981 */ /* 0x000f28000c1e1900 */
[----:B------:R-:W4:Y:S04]  /*0600*/  LDG.E R15, desc[UR4][R2.64+0x8] ;  /* 0x00000804020f7981 */ /* 0x000f28000c1e1900 */
[----:B------:R-:W5:Y:S04]  /*0610*/  LDG.E R22, desc[UR4][R2.64+0xc] ;  /* 0x00000c0402167981 */ /* 0x000f68000c1e1900 */
[----:B------:R-:W5:Y:S01]  /*0620*/  LDG.E R10, desc[UR4][R10.64] ;  /* 0x000000040a0a7981 */ /* 0x000f62000c1e1900 */
[----:B------:R-:W-:Y:S01]  /*0630*/  IADD3 R20, PT, PT, R20, 0x4, RZ ;  /* 0x0000000414147810 */ /* 0x000fe20007ffe0ff */
[----:B--2---:R-:W-:-:S04]  /*0640*/  FFMA R29, R12, R4, R29 ;  /* 0x000000040c1d7223 */ /* 0x004fc8000000001d */
[----:B---3--:R-:W-:-:S04]  /*0650*/  FFMA R18, R18, R6, R29 ;  /* 0x0000000612127223 */ /* 0x008fc8000000001d */
[----:B----4-:R-:W-:-:S04]  /*0660*/  FFMA R15, R15, R21, R18 ;  /* 0x000000150f0f7223 */ /* 0x010fc80000000012 */
[----:B-----5:R-:W-:-:S07]  /*0670*/  FFMA R29, R22, R10, R15 ;  /* 0x0000000a161d7223 */ /* 0x020fce000000000f */
.L_x_3:
[----:B------:R-:W-:Y:S05]  /*0680*/  @!P0 BRA `(.L_x_0) ;  /* 0x0000000000848947 */ /* 0x000fea0003800000 */
[----:B------:R-:W-:Y:S01]  /*0690*/  ISETP.NE.AND P1, PT, R14, 0x1, PT ;  /* 0x000000010e00780c */ /* 0x000fe20003f25270 */
[----:B------:R-:W0:Y:S01]  /*06a0*/  LDC.64 R8, c[0x0][0x388] ;  /* 0x0000e200ff087b82 */ /* 0x000e220000000a00 */
[----:B------:R-:W-:-:S04]  /*06b0*/  LOP3.LUT R0, R0, 0x1, RZ, 0xc0, !PT ;  /* 0x0000000100007812 */ /* 0x000fc800078ec0ff */
[----:B------:R-:W-:-:S03]  /*06c0*/  ISETP.NE.U32.AND P0, PT, R0, 0x1, PT ;  /* 0x000000010000780c */ /* 0x000fc60003f05070 */
[----:B------:R-:W1:Y:S04]  /*06d0*/  LDC.64 R10, c[0x0][0x380] ;  /* 0x0000e000ff0a7b82 */ /* 0x000e680000000a00 */
[CC--:B------:R-:W-:Y:S02]  /*06e0*/  @P1 IADD3 R21, PT, PT, R19.reuse, R20.reuse, RZ ;  /* 0x0000001413151210 */ /* 0x0c0fe40007ffe0ff */
[----:B------:R-:W-:Y:S02]  /*06f0*/  @P1 IADD3 R0, P2, PT, R19, R20, RZ ;  /* 0x0000001413001210 */ /* 0x000fe40007f5e0ff */
[----:B------:R-:W2:Y:S02]  /*0700*/  @P1 LDC R15, c[0x0][0x3a0] ;  /* 0x0000e800ff0f1b82 */ /* 0x000ea40000000800 */
[----:B------:R-:W-:-:S06]  /*0710*/  @P1 IADD3.X R12, PT, PT, RZ, RZ, RZ, P2, !PT ;  /* 0x000000ffff0c1210 */ /* 0x000fcc00017fe4ff */
[----:B------:R-:W3:Y:S08]  /*0720*/  @P1 LDC.64 R6, c[0x0][0x380] ;  /* 0x0000e000ff061b82 */ /* 0x000ef00000000a00 */
[----:B------:R-:W4:Y:S01]  /*0730*/  @!P0 LDC R13, c[0x0][0x3a0] ;  /* 0x0000e800ff0d8b82 */ /* 0x000f220000000800 */
[----:B-1----:R-:W-:-:S06]  /*0740*/  @P1 IMAD.WIDE.U32 R10, R21, 0x4, R10 ;  /* 0x00000004150a1825 */ /* 0x002fcc00078e000a */
[----:B------:R-:W5:Y:S01]  /*0750*/  @P1 LDG.E R10, desc[UR4][R10.64] ;  /* 0x000000040a0a1981 */ /* 0x000f62000c1e1900 */
[----:B------:R-:W1:Y:S01]  /*0760*/  LDC.64 R2, c[0x0][0x380] ;  /* 0x0000e000ff027b82 */ /* 0x000e620000000a00 */
[C---:B--2---:R-:W-:Y:S01]  /*0770*/  @P1 IMAD R23, R20.reuse, R15, R16 ;  /* 0x0000000f14171224 */ /* 0x044fe200078e0210 */
[----:B------:R-:W-:-:S03]  /*0780*/  @P1 IADD3 R20, PT, PT, R20, 0x2, RZ ;  /* 0x0000000214141810 */ /* 0x000fc60007ffe0ff */
[----:B0-----:R-:W-:-:S03]  /*0790*/  @P1 IMAD.WIDE R8, R23, 0x4, R8 ;  /* 0x0000000417081825 */ /* 0x001fc600078e0208 */
[----:B------:R-:W0:Y:S01]  /*07a0*/  LDC.64 R4, c[0x0][0x388] ;  /* 0x0000e200ff047b82 */ /* 0x000e220000000a00 */
[C---:B---3--:R-:W-:Y:S02]  /*07b0*/  @P1 LEA R6, P2, R0.reuse, R6, 0x2 ;  /* 0x0000000600061211 */ /* 0x048fe400078410ff */
[----:B------:R-:W-:Y:S01]  /*07c0*/  @!P0 IADD3 R19, PT, PT, R19, R20, RZ ;  /* 0x0000001413138210 */ /* 0x000fe20007ffe0ff */
[----:B------:R-:W-:Y:S01]  /*07d0*/  @P1 IMAD.WIDE R14, R15, 0x4, R8 ;  /* 0x000000040f0e1825 */ /* 0x000fe200078e0208 */
[----:B------:R-:W-:Y:S02]  /*07e0*/  @P1 LEA.HI.X R7, R0, R7, R12, 0x2, P2 ;  /* 0x0000000700071211 */ /* 0x000fe400010f140c */
[----:B------:R-:W5:Y:S01]  /*07f0*/  @P1 LDG.E R0, desc[UR4][R8.64] ;  /* 0x0000000408001981 */ /* 0x000f62000c1e1900 */
[----:B----4-:R-:W-:-:S03]  /*0800*/  @!P0 IMAD R13, R20, R13, R16 ;  /* 0x0000000d140d8224 */ /* 0x010fc600078e0210 */
[----:B------:R-:W2:Y:S04]  /*0810*/  @P1 LDG.E R7, desc[UR4][R6.64+0x4] ;  /* 0x0000040406071981 */ /* 0x000ea8000c1e1900 */
[----:B------:R-:W2:Y:S01]  /*0820*/  @P1 LDG.E R14, desc[UR4][R14.64] ;  /* 0x000000040e0e1981 */ /* 0x000ea2000c1e1900 */
[----:B-1----:R-:W-:-:S06]  /*0830*/  @!P0 IMAD.WIDE.U32 R2, R19, 0x4, R2 ;  /* 0x0000000413028825 */ /* 0x002fcc00078e0002 */
[----:B------:R-:W3:Y:S01]  /*0840*/  @!P0 LDG.E R2, desc[UR4][R2.64] ;  /* 0x0000000402028981 */ /* 0x000ee2000c1e1900 */
[----:B0-----:R-:W-:-:S06]  /*0850*/  @!P0 IMAD.WIDE R4, R13, 0x4, R4 ;  /* 0x000000040d048825 */ /* 0x001fcc00078e0204 */
[----:B------:R-:W3:Y:S01]  /*0860*/  @!P0 LDG.E R4, desc[UR4][R4.64] ;  /* 0x0000000404048981 */ /* 0x000ee2000c1e1900 */
[----:B-----5:R-:W-:-:S04]  /*0870*/  @P1 FFMA R0, R10, R0, R29 ;  /* 0x000000000a001223 */ /* 0x020fc8000000001d */
[----:B--2---:R-:W-:-:S04]  /*0880*/  @P1 FFMA R29, R7, R14, R0 ;  /* 0x0000000e071d1223 */ /* 0x004fc80000000000 */
[----:B---3--:R-:W-:-:S07]  /*0890*/  @!P0 FFMA R29, R2, R4, R29 ;  /* 0x00000004021d8223 */ /* 0x008fce000000001d */
.L_x_0:
[----:B------:R-:W0:Y:S01]  /*08a0*/  LDC.64 R2, c[0x0][0x390] ;  /* 0x0000e400ff027b82 */ /* 0x000e220000000a00 */
[----:B------:R-:W1:Y:S02]  /*08b0*/  LDCU UR6, c[0x0][0x3a0] ;  /* 0x00007400ff0677ac */ /* 0x000e640008000800 */
[----:B-1----:R-:W-:-:S04]  /*08c0*/  IMAD R17, R17, UR6, R16 ;  /* 0x0000000611117c24 */ /* 0x002fc8000f8e0210 */
[----:B0-----:R-:W-:-:S05]  /*08d0*/  IMAD.WIDE R2, R17, 0x4, R2 ;  /* 0x0000000411027825 */ /* 0x001fca00078e0202 */
[----:B------:R-:W-:Y:S01]  /*08e0*/  STG.E desc[UR4][R2.64], R29 ;  /* 0x0000001d02007986 */ /* 0x000fe2000c101904 */
[----:B------:R-:W-:Y:S05]  /*08f0*/  EXIT ;  /* 0x000000000000794d */ /* 0x000fea0003800000 */
.L_x_4:
[----:B------:R-:W-:-:S00]  /*0900*/  BRA `(.L_x_4) ;  /* 0xfffffffc00fc7947 */ /* 0x000fc0000383ffff */
[----:B------:R-:W-:-:S00]  /*0910*/  NOP ;  /* 0x0000000000007918 */ /* 0x000fc00000000000 */
        /* <DEDUP_REMOVED lines=14> */
.L_x_5:


//--------------------- .nv.shared.reserved.0     --------------------------
	.section	.nv.shared.reserved.0,"aw",@nobits
	.weak		__nv_reservedSMEM_offset_0_alias
	.size		__nv_reservedSMEM_offset_0_alias, 0, 64
	.other		__nv_reservedSMEM_offset_0_alias,@"STO_CUDA_RESERVED_SHARED STV_DEFAULT"
__nv_reservedSMEM_offset_0_alias:
	.zero		0
	.zero		64


//--------------------- .nv.constant0._Z15MatrixMul_naivePKfS0_Pfiii --------------------------
	.section	.nv.constant0._Z15MatrixMul_naivePKfS0_Pfiii,"a",@progbits
	.sectionflags	@""
	.align	4
.nv.constant0._Z15MatrixMul_naivePKfS0_Pfiii:
	.zero		932


//--------------------- SYMBOLS --------------------------

	.type		.nv.reservedSmem.offset0,@object
	.size		.nv.reservedSmem.offset0,0x4
